//
// Generated by NVIDIA NVVM Compiler
//
// Compiler Build ID: CL-36424714
// Cuda compilation tools, release 13.0, V13.0.88
// Based on NVVM 20.0.0
//

.version 9.0
.target sm_100
.address_size 64

	// .globl	_Z14matrixMulTiledPfS_S_iii
// _ZZ14matrixMulTiledPfS_S_iiiE6A_tile has been demoted
// _ZZ14matrixMulTiledPfS_S_iiiE6B_tile has been demoted

.visible .entry _Z14matrixMulTiledPfS_S_iii(
	.param .u64 .ptr .align 1 _Z14matrixMulTiledPfS_S_iii_param_0,
	.param .u64 .ptr .align 1 _Z14matrixMulTiledPfS_S_iii_param_1,
	.param .u64 .ptr .align 1 _Z14matrixMulTiledPfS_S_iii_param_2,
	.param .u32 _Z14matrixMulTiledPfS_S_iii_param_3,
	.param .u32 _Z14matrixMulTiledPfS_S_iii_param_4,
	.param .u32 _Z14matrixMulTiledPfS_S_iii_param_5
)
{
	.reg .pred 	%p<12>;
	.reg .b32 	%r<43>;
	.reg .b32 	%f<63>;
	.reg .b64 	%rd<13>;
	// demoted variable
	.shared .align 4 .b8 _ZZ14matrixMulTiledPfS_S_iiiE6A_tile[1024];
	// demoted variable
	.shared .align 4 .b8 _ZZ14matrixMulTiledPfS_S_iiiE6B_tile[1024];
	ld.param.u64 	%rd3, [_Z14matrixMulTiledPfS_S_iii_param_0];
	ld.param.u64 	%rd4, [_Z14matrixMulTiledPfS_S_iii_param_1];
	ld.param.u64 	%rd5, [_Z14matrixMulTiledPfS_S_iii_param_2];
	ld.param.u32 	%r24, [_Z14matrixMulTiledPfS_S_iii_param_3];
	ld.param.u32 	%r25, [_Z14matrixMulTiledPfS_S_iii_param_4];
	ld.param.u32 	%r26, [_Z14matrixMulTiledPfS_S_iii_param_5];
	mov.u32 	%r27, %ctaid.y;
	shl.b32 	%r28, %r27, 4;
	mov.u32 	%r40, %tid.y;
	add.s32 	%r2, %r28, %r40;
	mov.u32 	%r29, %ctaid.x;
	shl.b32 	%r3, %r29, 4;
	mov.u32 	%r38, %tid.x;
	add.s32 	%r5, %r3, %r38;
	setp.lt.s32 	%p1, %r25, 1;
	mov.f32 	%f62, 0f00000000;
	@%p1 bra 	$L__BB0_7;
	add.s32 	%r30, %r25, 15;
	shr.u32 	%r31, %r30, 4;
	shl.b32 	%r32, %r40, 6;
	mov.u32 	%r33, _ZZ14matrixMulTiledPfS_S_iiiE6A_tile;
	add.s32 	%r6, %r33, %r32;
	shl.b32 	%r34, %r38, 2;
	add.s32 	%r7, %r6, %r34;
	mov.u32 	%r35, _ZZ14matrixMulTiledPfS_S_iiiE6B_tile;
	add.s32 	%r9, %r35, %r34;
	add.s32 	%r8, %r9, %r32;
	neg.s32 	%r42, %r31;
	mad.lo.s32 	%r36, %r40, %r26, %r38;
	add.s32 	%r41, %r36, %r3;
	shl.b32 	%r12, %r26, 4;
	mad.lo.s32 	%r39, %r25, %r2, %r38;
	cvta.to.global.u64 	%rd1, %rd3;
	cvta.to.global.u64 	%rd2, %rd4;
	mov.f32 	%f62, 0f00000000;
$L__BB0_2:
	setp.ge.s32 	%p2, %r2, %r24;
	setp.ge.u32 	%p3, %r38, %r25;
	mov.f32 	%f60, 0f00000000;
	or.pred  	%p4, %p2, %p3;
	@%p4 bra 	$L__BB0_4;
	mul.wide.u32 	%rd6, %r39, 4;
	add.s64 	%rd7, %rd1, %rd6;
	ld.global.f32 	%f60, [%rd7];
$L__BB0_4:
	setp.ge.s32 	%p5, %r5, %r26;
	st.shared.f32 	[%r7], %f60;
	setp.ge.u32 	%p6, %r40, %r25;
	mov.f32 	%f61, 0f00000000;
	or.pred  	%p7, %p5, %p6;
	@%p7 bra 	$L__BB0_6;
	mul.wide.u32 	%rd8, %r41, 4;
	add.s64 	%rd9, %rd2, %rd8;
	ld.global.f32 	%f61, [%rd9];
$L__BB0_6:
	st.shared.f32 	[%r8], %f61;
	bar.sync 	0;
	ld.shared.f32 	%f12, [%r6];
	ld.shared.f32 	%f13, [%r9];
	fma.rn.f32 	%f14, %f12, %f13, %f62;
	ld.shared.f32 	%f15, [%r6+4];
	ld.shared.f32 	%f16, [%r9+64];
	fma.rn.f32 	%f17, %f15, %f16, %f14;
	ld.shared.f32 	%f18, [%r6+8];
	ld.shared.f32 	%f19, [%r9+128];
	fma.rn.f32 	%f20, %f18, %f19, %f17;
	ld.shared.f32 	%f21, [%r6+12];
	ld.shared.f32 	%f22, [%r9+192];
	fma.rn.f32 	%f23, %f21, %f22, %f20;
	ld.shared.f32 	%f24, [%r6+16];
	ld.shared.f32 	%f25, [%r9+256];
	fma.rn.f32 	%f26, %f24, %f25, %f23;
	ld.shared.f32 	%f27, [%r6+20];
	ld.shared.f32 	%f28, [%r9+320];
	fma.rn.f32 	%f29, %f27, %f28, %f26;
	ld.shared.f32 	%f30, [%r6+24];
	ld.shared.f32 	%f31, [%r9+384];
	fma.rn.f32 	%f32, %f30, %f31, %f29;
	ld.shared.f32 	%f33, [%r6+28];
	ld.shared.f32 	%f34, [%r9+448];
	fma.rn.f32 	%f35, %f33, %f34, %f32;
	ld.shared.f32 	%f36, [%r6+32];
	ld.shared.f32 	%f37, [%r9+512];
	fma.rn.f32 	%f38, %f36, %f37, %f35;
	ld.shared.f32 	%f39, [%r6+36];
	ld.shared.f32 	%f40, [%r9+576];
	fma.rn.f32 	%f41, %f39, %f40, %f38;
	ld.shared.f32 	%f42, [%r6+40];
	ld.shared.f32 	%f43, [%r9+640];
	fma.rn.f32 	%f44, %f42, %f43, %f41;
	ld.shared.f32 	%f45, [%r6+44];
	ld.shared.f32 	%f46, [%r9+704];
	fma.rn.f32 	%f47, %f45, %f46, %f44;
	ld.shared.f32 	%f48, [%r6+48];
	ld.shared.f32 	%f49, [%r9+768];
	fma.rn.f32 	%f50, %f48, %f49, %f47;
	ld.shared.f32 	%f51, [%r6+52];
	ld.shared.f32 	%f52, [%r9+832];
	fma.rn.f32 	%f53, %f51, %f52, %f50;
	ld.shared.f32 	%f54, [%r6+56];
	ld.shared.f32 	%f55, [%r9+896];
	fma.rn.f32 	%f56, %f54, %f55, %f53;
	ld.shared.f32 	%f57, [%r6+60];
	ld.shared.f32 	%f58, [%r9+960];
	fma.rn.f32 	%f62, %f57, %f58, %f56;
	bar.sync 	0;
	add.s32 	%r42, %r42, 1;
	setp.ne.s32 	%p8, %r42, 0;
	add.s32 	%r41, %r41, %r12;
	add.s32 	%r40, %r40, 16;
	add.s32 	%r39, %r39, 16;
	add.s32 	%r38, %r38, 16;
	@%p8 bra 	$L__BB0_2;
$L__BB0_7:
	setp.ge.s32 	%p9, %r2, %r24;
	setp.ge.s32 	%p10, %r5, %r26;
	or.pred  	%p11, %p9, %p10;
	@%p11 bra 	$L__BB0_9;
	mad.lo.s32 	%r37, %r26, %r2, %r5;
	cvta.to.global.u64 	%rd10, %rd5;
	mul.wide.s32 	%rd11, %r37, 4;
	add.s64 	%rd12, %rd10, %rd11;
	st.global.f32 	[%rd12], %f62;
$L__BB0_9:
	ret;

}


// ===== COMPILED SASS (sm_100) =====

	.target	sm_100

	.elftype	@"ET_EXEC"


//--------------------- .note.nv.tkinfo           --------------------------
	.section	.note.nv.tkinfo,"",@"SHT_NOTE"
	.sectionflags	@"SHF_NOTE_NV_TKINFO"
	.tkinfo
        /*0018*/ 	.word	0x00000002
        /*0030*/ 	.string	""
        /*0030*/ 	.string	"ptxas"
        /*0030*/ 	.string	"Cuda compilation tools, release 13.0, V13.0.88"
        /*0030*/ 	.string	"Build cuda_13.0.r13.0/compiler.36424714_0"
        /*0030*/ 	.string	"-arch sm_100 -m 64 "



//--------------------- .note.nv.cuinfo           --------------------------
	.section	.note.nv.cuinfo,"",@"SHT_NOTE"
	.sectionflags	@"SHF_NOTE_NV_CUINFO"
        /*0018*/ 	.short	0x0002
        /*001a*/ 	.short	0x0064
        /*001c*/ 	.short	0x0082
	.zero		2


//--------------------- .nv.info                  --------------------------
	.section	.nv.info,"",@"SHT_CUDA_INFO"
	.align	4


	//----- nvinfo : EIATTR_REGCOUNT
	.align		4
        /*0000*/ 	.byte	0x04, 0x2f
        /*0002*/ 	.short	(.L_1 - .L_0)
	.align		4
.L_0:
        /*0004*/ 	.word	index@(_Z14matrixMulTiledPfS_S_iii)
        /*0008*/ 	.word	0x00000020


	//----- nvinfo : EIATTR_FRAME_SIZE
	.align		4
.L_1:
        /*000c*/ 	.byte	0x04, 0x11
        /*000e*/ 	.short	(.L_3 - .L_2)
	.align		4
.L_2:
        /*0010*/ 	.word	index@(_Z14matrixMulTiledPfS_S_iii)
        /*0014*/ 	.word	0x00000000


	//----- nvinfo : EIATTR_MIN_STACK_SIZE
	.align		4
.L_3:
        /*0018*/ 	.byte	0x04, 0x12
        /*001a*/ 	.short	(.L_5 - .L_4)
	.align		4
.L_4:
        /*001c*/ 	.word	index@(_Z14matrixMulTiledPfS_S_iii)
        /*0020*/ 	.word	0x00000000
.L_5:


//--------------------- .nv.compat                --------------------------
	.section	.nv.compat,"",@"SHT_CUDA_COMPAT_INFO"
	.align	4
        /*0000*/ 	.byte	0x02, 0x09, 0x00, 0x00, 0x02, 0x02, 0x01, 0x00, 0x02, 0x05, 0x05, 0x00, 0x03, 0x07, 0x01, 0x01
        /*0010*/ 	.byte	0x02, 0x03, 0x00, 0x00, 0x02, 0x06, 0x01, 0x00, 0x04, 0x0b, 0x08, 0x00, 0x09, 0x00, 0x00, 0x00
        /*0020*/ 	.byte	0x00, 0x00, 0x00, 0x00


//--------------------- .nv.info._Z14matrixMulTiledPfS_S_iii --------------------------
	.section	.nv.info._Z14matrixMulTiledPfS_S_iii,"",@"SHT_CUDA_INFO"
	.sectionflags	@""
	.align	4


	//----- nvinfo : EIATTR_CUDA_API_VERSION
	.align		4
        /*0000*/ 	.byte	0x04, 0x37
        /*0002*/ 	.short	(.L_7 - .L_6)
.L_6:
        /*0004*/ 	.word	0x00000082


	//----- nvinfo : EIATTR_KPARAM_INFO
	.align		4
.L_7:
        /*0008*/ 	.byte	0x04, 0x17
        /*000a*/ 	.short	(.L_9 - .L_8)
.L_8:
        /*000c*/ 	.word	0x00000000
        /*0010*/ 	.short	0x0005
        /*0012*/ 	.short	0x0020
        /*0014*/ 	.byte	0x00, 0xf0, 0x11, 0x00


	//----- nvinfo : EIATTR_KPARAM_INFO
	.align		4
.L_9:
        /*0018*/ 	.byte	0x04, 0x17
        /*001a*/ 	.short	(.L_11 - .L_10)
.L_10:
        /*001c*/ 	.word	0x00000000
        /*0020*/ 	.short	0x0004
        /*0022*/ 	.short	0x001c
        /*0024*/ 	.byte	0x00, 0xf0, 0x11, 0x00


	//----- nvinfo : EIATTR_KPARAM_INFO
	.align		4
.L_11:
        /*0028*/ 	.byte	0x04, 0x17
        /*002a*/ 	.short	(.L_13 - .L_12)
.L_12:
        /*002c*/ 	.word	0x00000000
        /*0030*/ 	.short	0x0003
        /*0032*/ 	.short	0x0018
        /*0034*/ 	.byte	0x00, 0xf0, 0x11, 0x00


	//----- nvinfo : EIATTR_KPARAM_INFO
	.align		4
.L_13:
        /*0038*/ 	.byte	0x04, 0x17
        /*003a*/ 	.short	(.L_15 - .L_14)
.L_14:
        /*003c*/ 	.word	0x00000000
        /*0040*/ 	.short	0x0002
        /*0042*/ 	.short	0x0010
        /*0044*/ 	.byte	0x00, 0xf5, 0x21, 0x00


	//----- nvinfo : EIATTR_KPARAM_INFO
	.align		4
.L_15:
        /*0048*/ 	.byte	0x04, 0x17
        /*004a*/ 	.short	(.L_17 - .L_16)
.L_16:
        /*004c*/ 	.word	0x00000000
        /*0050*/ 	.short	0x0001
        /*0052*/ 	.short	0x0008
        /*0054*/ 	.byte	0x00, 0xf5, 0x21, 0x00


	//----- nvinfo : EIATTR_KPARAM_INFO
	.align		4
.L_17:
        /*0058*/ 	.byte	0x04, 0x17
        /*005a*/ 	.short	(.L_19 - .L_18)
.L_18:
        /*005c*/ 	.word	0x00000000
        /*0060*/ 	.short	0x0000
        /*0062*/ 	.short	0x0000
        /*0064*/ 	.byte	0x00, 0xf5, 0x21, 0x00


	//----- nvinfo : EIATTR_SPARSE_MMA_MASK
	.align		4
.L_19:
        /*0068*/ 	.byte	0x03, 0x50
        /*006a*/ 	.short	0x0000


	//----- nvinfo : EIATTR_MAXREG_COUNT
	.align		4
        /*006c*/ 	.byte	0x03, 0x1b
        /*006e*/ 	.short	0x00ff


	//----- nvinfo : EIATTR_NUM_BARRIERS
	.align		4
        /*0070*/ 	.byte	0x02, 0x4c
        /*0072*/ 	.byte	0x01
	.zero		1


	//----- nvinfo : EIATTR_MERCURY_ISA_VERSION
	.align		4
        /*0074*/ 	.byte	0x03, 0x5f
        /*0076*/ 	.short	0x0101


	//----- nvinfo : EIATTR_VRC_CTA_INIT_COUNT
	.align		4
        /*0078*/ 	.byte	0x02, 0x4a
	.zero		1
	.zero		1


	//----- nvinfo : EIATTR_EXIT_INSTR_OFFSETS
	.align		4
        /*007c*/ 	.byte	0x04, 0x1c
        /*007e*/ 	.short	(.L_21 - .L_20)


	//   ....[0]....
.L_20:
        /*0080*/ 	.word	0x000005e0


	//   ....[1]....
        /*0084*/ 	.word	0x00000630


	//----- nvinfo : EIATTR_CBANK_PARAM_SIZE
	.align		4
.L_21:
        /*0088*/ 	.byte	0x03, 0x19
        /*008a*/ 	.short	0x0024


	//----- nvinfo : EIATTR_PARAM_CBANK
	.align		4
        /*008c*/ 	.byte	0x04, 0x0a
        /*008e*/ 	.short	(.L_23 - .L_22)
	.align		4
.L_22:
        /*0090*/ 	.word	index@(.nv.constant0._Z14matrixMulTiledPfS_S_iii)
        /*0094*/ 	.short	0x0380
        /*0096*/ 	.short	0x0024


	//----- nvinfo : EIATTR_SW_WAR
	.align		4
.L_23:
        /*0098*/ 	.byte	0x04, 0x36
        /*009a*/ 	.short	(.L_25 - .L_24)
.L_24:
        /*009c*/ 	.word	0x00000008
.L_25:


//--------------------- .nv.callgraph             --------------------------
	.section	.nv.callgraph,"",@"SHT_CUDA_CALLGRAPH"
	.align	4
	.sectionentsize	8
	.align		4
        /*0000*/ 	.word	0x00000000
	.align		4
        /*0004*/ 	.word	0xffffffff
	.align		4
        /*0008*/ 	.word	0x00000000
	.align		4
        /*000c*/ 	.word	0xfffffffe
	.align		4
        /*0010*/ 	.word	0x00000000
	.align		4
        /*0014*/ 	.word	0xfffffffd
	.align		4
        /*0018*/ 	.word	0x00000000
	.align		4
        /*001c*/ 	.word	0xfffffffc


//--------------------- .text._Z14matrixMulTiledPfS_S_iii --------------------------
	.section	.text._Z14matrixMulTiledPfS_S_iii,"ax",@progbits
	.align	128
        .global         _Z14matrixMulTiledPfS_S_iii
        .type           _Z14matrixMulTiledPfS_S_iii,@function
        .size           _Z14matrixMulTiledPfS_S_iii,(.L_x_3 - _Z14matrixMulTiledPfS_S_iii)
        .other          _Z14matrixMulTiledPfS_S_iii,@"STO_CUDA_ENTRY STV_DEFAULT"
_Z14matrixMulTiledPfS_S_iii:
.text._Z14matrixMulTiledPfS_S_iii:
[----:B------:R-:W-:Y:S01]  /*0000*/  LDC R1, c[0x0][0x37c] ;  /* 0x0000df00ff017b82 */ /* 0x000fe20000000800 */
[----:B------:R-:W0:Y:S01]  /*0010*/  S2R R2, SR_CTAID.Y ;  /* 0x0000000000027919 */ /* 0x000e220000002600 */
[----:B------:R-:W1:Y:S01]  /*0020*/  LDCU UR10, c[0x0][0x39c] ;  /* 0x00007380ff0a77ac */ /* 0x000e620008000800 */
[----:B------:R-:W-:Y:S01]  /*0030*/  HFMA2 R21, -RZ, RZ, 0, 0 ;  /* 0x00000000ff157431 */ /* 0x000fe200000001ff */
[----:B------:R-:W0:Y:S01]  /*0040*/  S2R R0, SR_TID.Y ;  /* 0x0000000000007919 */ /* 0x000e220000002200 */
[----:B------:R-:W2:Y:S01]  /*0050*/  LDCU UR14, c[0x0][0x3a0] ;  /* 0x00007400ff0e77ac */ /* 0x000ea20008000800 */
[----:B------:R-:W3:Y:S01]  /*0060*/  S2R R4, SR_CTAID.X ;  /* 0x0000000000047919 */ /* 0x000ee20000002500 */
[----:B------:R-:W4:Y:S01]  /*0070*/  LDCU.64 UR8, c[0x0][0x358] ;  /* 0x00006b00ff0877ac */ /* 0x000f220008000a00 */
[----:B------:R-:W3:Y:S01]  /*0080*/  S2R R13, SR_TID.X ;  /* 0x00000000000d7919 */ /* 0x000ee20000002100 */
[----:B-1----:R-:W-:Y:S01]  /*0090*/  UISETP.GE.AND UP0, UPT, UR10, 0x1, UPT ;  /* 0x000000010a00788c */ /* 0x002fe2000bf06270 */
[----:B0-----:R-:W-:-:S02]  /*00a0*/  LEA R2, R2, R0, 0x4 ;  /* 0x0000000002027211 */ /* 0x001fc400078e20ff */
[----:B---3--:R-:W-:-:S06]  /*00b0*/  LEA R3, R4, R13, 0x4 ;  /* 0x0000000d04037211 */ /* 0x008fcc00078e20ff */
[----:B--2-4-:R-:W-:Y:S05]  /*00c0*/  BRA.U !UP0, `(.L_x_0) ;  /* 0x0000000508387547 */ /* 0x014fea000b800000 */
[----:B------:R-:W0:Y:S01]  /*00d0*/  S2UR UR7, SR_CgaCtaId ;  /* 0x00000000000779c3 */ /* 0x000e220000008800 */
[----:B------:R-:W1:Y:S01]  /*00e0*/  LDCU UR11, c[0x0][0x3a0] ;  /* 0x00007400ff0b77ac */ /* 0x000e620008000800 */
[----:B------:R-:W-:Y:S01]  /*00f0*/  MOV R21, RZ ;  /* 0x000000ff00157202 */ /* 0x000fe20000000f00 */
[----:B------:R-:W-:Y:S01]  /*0100*/  IMAD R12, R2, UR10, R13 ;  /* 0x0000000a020c7c24 */ /* 0x000fe2000f8e020d */
[----:B------:R-:W-:Y:S01]  /*0110*/  UMOV UR5, 0x400 ;  /* 0x0000040000057882 */ /* 0x000fe20000000000 */
[----:B------:R-:W-:-:S03]  /*0120*/  UIADD3 UR4, UPT, UPT, UR10, 0xf, URZ ;  /* 0x0000000f0a047890 */ /* 0x000fc6000fffe0ff */
[----:B------:R-:W2:Y:S01]  /*0130*/  LDC R14, c[0x0][0x3a0] ;  /* 0x0000e800ff0e7b82 */ /* 0x000ea20000000800 */
[----:B------:R-:W-:Y:S02]  /*0140*/  UIADD3 UR6, UPT, UPT, UR5, 0x400, URZ ;  /* 0x0000040005067890 */ /* 0x000fe4000fffe0ff */
[----:B------:R-:W-:Y:S01]  /*0150*/  USHF.R.U32.HI UR4, URZ, 0x4, UR4 ;  /* 0x00000004ff047899 */ /* 0x000fe20008011604 */
[----:B------:R-:W3:Y:S03]  /*0160*/  LDCU.64 UR12, c[0x0][0x398] ;  /* 0x00007300ff0c77ac */ /* 0x000ee60008000a00 */
[----:B------:R-:W-:Y:S01]  /*0170*/  UIADD3 UR4, UPT, UPT, -UR4, URZ, URZ ;  /* 0x000000ff04047290 */ /* 0x000fe2000fffe1ff */
[----:B-1----:R-:W-:Y:S01]  /*0180*/  IMAD R19, R0, UR11, R13 ;  /* 0x0000000b00137c24 */ /* 0x002fe2000f8e020d */
[----:B0-----:R-:W-:-:S04]  /*0190*/  ULEA UR5, UR7, UR5, 0x18 ;  /* 0x0000000507057291 */ /* 0x001fc8000f8ec0ff */
[----:B------:R-:W-:Y:S01]  /*01a0*/  LEA R19, R4, R19, 0x4 ;  /* 0x0000001304137211 */ /* 0x000fe200078e20ff */
[----:B------:R-:W-:Y:S01]  /*01b0*/  ULEA UR6, UR7, UR6, 0x18 ;  /* 0x0000000607067291 */ /* 0x000fe2000f8ec0ff */
[----:B------:R-:W-:-:S05]  /*01c0*/  LEA R16, R0, UR5, 0x6 ;  /* 0x0000000500107c11 */ /* 0x000fca000f8e30ff */
[C---:B------:R-:W-:Y:S02]  /*01d0*/  LEA R17, R13.reuse, UR6, 0x2 ;  /* 0x000000060d117c11 */ /* 0x040fe4000f8e10ff */
[----:B------:R-:W-:Y:S02]  /*01e0*/  LEA R18, R13, R16, 0x2 ;  /* 0x000000100d127211 */ /* 0x000fe400078e10ff */
[----:B---3--:R-:W-:-:S07]  /*01f0*/  LEA R15, R0, R17, 0x6 ;  /* 0x00000011000f7211 */ /* 0x008fce00078e30ff */
.L_x_1:
[----:B------:R-:W-:Y:S01]  /*0200*/  ISETP.GE.U32.AND P1, PT, R13, UR13, PT ;  /* 0x0000000d0d007c0c */ /* 0x000fe2000bf26070 */
[----:B------:R-:W-:Y:S01]  /*0210*/  HFMA2 R22, -RZ, RZ, 0, 0 ;  /* 0x00000000ff167431 */ /* 0x000fe200000001ff */
[----:B------:R-:W-:Y:S02]  /*0220*/  ISETP.GE.U32.AND P0, PT, R0, UR13, PT ;  /* 0x0000000d00007c0c */ /* 0x000fe4000bf06070 */
[----:B------:R-:W-:Y:S02]  /*0230*/  ISETP.GE.OR P1, PT, R2, UR12, P1 ;  /* 0x0000000c02007c0c */ /* 0x000fe40008f26670 */
[----:B--2---:R-:W-:Y:S02]  /*0240*/  ISETP.GE.OR P0, PT, R3, R14, P0 ;  /* 0x0000000e0300720c */ /* 0x004fe40000706670 */
[----:B------:R-:W-:-:S09]  /*0250*/  MOV R29, RZ ;  /* 0x000000ff001d7202 */ /* 0x000fd20000000f00 */
[----:B------:R-:W0:Y:S08]  /*0260*/  @!P1 LDC.64 R6, c[0x0][0x380] ;  /* 0x0000e000ff069b82 */ /* 0x000e300000000a00 */
[----:B------:R-:W1:Y:S01]  /*0270*/  @!P0 LDC.64 R4, c[0x0][0x388] ;  /* 0x0000e200ff048b82 */ /* 0x000e620000000a00 */
[----:B0-----:R-:W-:-:S05]  /*0280*/  @!P1 IMAD.WIDE.U32 R6, R12, 0x4, R6 ;  /* 0x000000040c069825 */ /* 0x001fca00078e0006 */
[----:B------:R-:W2:Y:S01]  /*0290*/  @!P1 LDG.E R29, desc[UR8][R6.64] ;  /* 0x00000008061d9981 */ /* 0x000ea2000c1e1900 */
[----:B-1----:R-:W-:-:S05]  /*02a0*/  @!P0 IMAD.WIDE.U32 R24, R19, 0x4, R4 ;  /* 0x0000000413188825 */ /* 0x002fca00078e0004 */
[----:B------:R-:W3:Y:S01]  /*02b0*/  @!P0 LDG.E R22, desc[UR8][R24.64] ;  /* 0x0000000818168981 */ /* 0x000ee2000c1e1900 */
[----:B------:R-:W-:-:S04]  /*02c0*/  UIADD3 UR4, UPT, UPT, UR4, 0x1, URZ ;  /* 0x0000000104047890 */ /* 0x000fc8000fffe0ff */
[----:B------:R-:W-:Y:S01]  /*02d0*/  UISETP.NE.AND UP0, UPT, UR4, URZ, UPT ;  /* 0x000000ff0400728c */ /* 0x000fe2000bf05270 */
[----:B------:R-:W-:Y:S02]  /*02e0*/  IADD3 R0, PT, PT, R0, 0x10, RZ ;  /* 0x0000001000007810 */ /* 0x000fe40007ffe0ff */
[----:B------:R-:W-:Y:S02]  /*02f0*/  IADD3 R13, PT, PT, R13, 0x10, RZ ;  /* 0x000000100d0d7810 */ /* 0x000fe40007ffe0ff */
[----:B------:R-:W-:Y:S02]  /*0300*/  IADD3 R12, PT, PT, R12, 0x10, RZ ;  /* 0x000000100c0c7810 */ /* 0x000fe40007ffe0ff */
[----:B------:R-:W-:Y:S01]  /*0310*/  LEA R19, R14, R19, 0x4 ;  /* 0x000000130e137211 */ /* 0x000fe200078e20ff */
[----:B--2---:R-:W-:Y:S04]  /*0320*/  STS [R18], R29 ;  /* 0x0000001d12007388 */ /* 0x004fe80000000800 */
[----:B---3--:R-:W-:Y:S01]  /*0330*/  STS [R15], R22 ;  /* 0x000000160f007388 */ /* 0x008fe20000000800 */
[----:B------:R-:W-:Y:S06]  /*0340*/  BAR.SYNC.DEFER_BLOCKING 0x0 ;  /* 0x0000000000007b1d */ /* 0x000fec0000010000 */
[----:B------:R-:W-:Y:S04]  /*0350*/  LDS R28, [R17] ;  /* 0x00000000111c7984 */ /* 0x000fe80000000800 */
[----:B------:R-:W0:Y:S04]  /*0360*/  LDS.128 R8, [R16] ;  /* 0x0000000010087984 */ /* 0x000e280000000c00 */
[----:B------:R-:W1:Y:S04]  /*0370*/  LDS R29, [R17+0x40] ;  /* 0x00004000111d7984 */ /* 0x000e680000000800 */
[----:B------:R-:W2:Y:S04]  /*0380*/  LDS R27, [R17+0x80] ;  /* 0x00008000111b7984 */ /* 0x000ea80000000800 */
[----:B------:R-:W3:Y:S04]  /*0390*/  LDS R26, [R17+0xc0] ;  /* 0x0000c000111a7984 */ /* 0x000ee80000000800 */
[----:B------:R-:W-:Y:S04]  /*03a0*/  LDS R23, [R17+0x100] ;  /* 0x0001000011177984 */ /* 0x000fe80000000800 */
[----:B------:R-:W4:Y:S04]  /*03b0*/  LDS.128 R4, [R16+0x10] ;  /* 0x0000100010047984 */ /* 0x000f280000000c00 */
[----:B------:R-:W5:Y:S04]  /*03c0*/  LDS R20, [R17+0x140] ;  /* 0x0001400011147984 */ /* 0x000f680000000800 */
[----:B------:R-:W5:Y:S04]  /*03d0*/  LDS R25, [R17+0x180] ;  /* 0x0001800011197984 */ /* 0x000f680000000800 */
[----:B------:R-:W5:Y:S04]  /*03e0*/  LDS R22, [R17+0x1c0] ;  /* 0x0001c00011167984 */ /* 0x000f680000000800 */
[----:B------:R-:W-:Y:S01]  /*03f0*/  LDS R24, [R17+0x240] ;  /* 0x0002400011187984 */ /* 0x000fe20000000800 */
[----:B0-----:R-:W-:-:S03]  /*0400*/  FFMA R8, R8, R28, R21 ;  /* 0x0000001c08087223 */ /* 0x001fc60000000015 */
[----:B------:R-:W-:Y:S01]  /*0410*/  LDS R21, [R17+0x200] ;  /* 0x0002000011157984 */ /* 0x000fe20000000800 */
[----:B-1----:R-:W-:-:S04]  /*0420*/  FFMA R8, R29, R9, R8 ;  /* 0x000000091d087223 */ /* 0x002fc80000000008 */
[----:B--2---:R-:W-:-:S04]  /*0430*/  FFMA R27, R27, R10, R8 ;  /* 0x0000000a1b1b7223 */ /* 0x004fc80000000008 */
[----:B---3--:R-:W-:Y:S02]  /*0440*/  FFMA R27, R26, R11, R27 ;  /* 0x0000000b1a1b7223 */ /* 0x008fe4000000001b */
[----:B------:R-:W0:Y:S02]  /*0450*/  LDS.128 R8, [R16+0x20] ;  /* 0x0000200010087984 */ /* 0x000e240000000c00 */
[----:B----4-:R-:W-:-:S04]  /*0460*/  FFMA R23, R4, R23, R27 ;  /* 0x0000001704177223 */ /* 0x010fc8000000001b */
[----:B-----5:R-:W-:Y:S02]  /*0470*/  FFMA R20, R20, R5, R23 ;  /* 0x0000000514147223 */ /* 0x020fe40000000017 */
[----:B------:R-:W1:Y:S02]  /*0480*/  LDS R23, [R17+0x280] ;  /* 0x0002800011177984 */ /* 0x000e640000000800 */
[----:B------:R-:W-:Y:S02]  /*0490*/  FFMA R25, R25, R6, R20 ;  /* 0x0000000619197223 */ /* 0x000fe40000000014 */
[----:B------:R-:W2:Y:S02]  /*04a0*/  LDS R20, [R17+0x2c0] ;  /* 0x0002c00011147984 */ /* 0x000ea40000000800 */
[----:B------:R-:W-:Y:S02]  /*04b0*/  FFMA R27, R22, R7, R25 ;  /* 0x00000007161b7223 */ /* 0x000fe40000000019 */
[----:B------:R-:W-:Y:S04]  /*04c0*/  LDS R25, [R17+0x300] ;  /* 0x0003000011197984 */ /* 0x000fe80000000800 */
[----:B------:R-:W3:Y:S04]  /*04d0*/  LDS.128 R4, [R16+0x30] ;  /* 0x0000300010047984 */ /* 0x000ee80000000c00 */
[----:B------:R-:W4:Y:S01]  /*04e0*/  LDS R22, [R17+0x340] ;  /* 0x0003400011167984 */ /* 0x000f220000000800 */
[----:B0-----:R-:W-:-:S03]  /*04f0*/  FFMA R27, R8, R21, R27 ;  /* 0x00000015081b7223 */ /* 0x001fc6000000001b */
[----:B------:R-:W0:Y:S04]  /*0500*/  LDS R21, [R17+0x380] ;  /* 0x0003800011157984 */ /* 0x000e280000000800 */
[----:B------:R-:W5:Y:S01]  /*0510*/  LDS R8, [R17+0x3c0] ;  /* 0x0003c00011087984 */ /* 0x000f620000000800 */
[----:B------:R-:W-:-:S04]  /*0520*/  FFMA R24, R24, R9, R27 ;  /* 0x0000000918187223 */ /* 0x000fc8000000001b */
[----:B-1----:R-:W-:-:S04]  /*0530*/  FFMA R23, R23, R10, R24 ;  /* 0x0000000a17177223 */ /* 0x002fc80000000018 */
[----:B--2---:R-:W-:-:S04]  /*0540*/  FFMA R11, R20, R11, R23 ;  /* 0x0000000b140b7223 */ /* 0x004fc80000000017 */
[----:B---3--:R-:W-:-:S04]  /*0550*/  FFMA R11, R4, R25, R11 ;  /* 0x00000019040b7223 */ /* 0x008fc8000000000b */
[----:B----4-:R-:W-:-:S04]  /*0560*/  FFMA R22, R22, R5, R11 ;  /* 0x0000000516167223 */ /* 0x010fc8000000000b */
[----:B0-----:R-:W-:-:S04]  /*0570*/  FFMA R21, R21, R6, R22 ;  /* 0x0000000615157223 */ /* 0x001fc80000000016 */
[----:B-----5:R-:W-:Y:S01]  /*0580*/  FFMA R21, R8, R7, R21 ;  /* 0x0000000708157223 */ /* 0x020fe20000000015 */
[----:B------:R-:W-:Y:S06]  /*0590*/  BAR.SYNC.DEFER_BLOCKING 0x0 ;  /* 0x0000000000007b1d */ /* 0x000fec0000010000 */
[----:B------:R-:W-:Y:S05]  /*05a0*/  BRA.U UP0, `(.L_x_1) ;  /* 0xfffffffd00147547 */ /* 0x000fea000b83ffff */
.L_x_0:
[----:B------:R-:W0:Y:S01]  /*05b0*/  LDCU UR4, c[0x0][0x398] ;  /* 0x00007300ff0477ac */ /* 0x000e220008000800 */
[----:B------:R-:W-:-:S04]  /*05c0*/  ISETP.GE.AND P0, PT, R3, UR14, PT ;  /* 0x0000000e03007c0c */ /* 0x000fc8000bf06270 */
[----:B0-----:R-:W-:-:S13]  /*05d0*/  ISETP.GE.OR P0, PT, R2, UR4, P0 ;  /* 0x0000000402007c0c */ /* 0x001fda0008706670 */
[----:B------:R-:W-:Y:S05]  /*05e0*/  @P0 EXIT ;  /* 0x000000000000094d */ /* 0x000fea0003800000 */
[----:B------:R-:W0:Y:S01]  /*05f0*/  LDC.64 R4, c[0x0][0x390] ;  /* 0x0000e400ff047b82 */ /* 0x000e220000000a00 */
[----:B------:R-:W-:-:S04]  /*0600*/  IMAD R3, R2, UR14, R3 ;  /* 0x0000000e02037c24 */ /* 0x000fc8000f8e0203 */
[----:B0-----:R-:W-:-:S05]  /*0610*/  IMAD.WIDE R2, R3, 0x4, R4 ;  /* 0x0000000403027825 */ /* 0x001fca00078e0204 */
[----:B------:R-:W-:Y:S01]  /*0620*/  STG.E desc[UR8][R2.64], R21 ;  /* 0x0000001502007986 */ /* 0x000fe2000c101908 */
[----:B------:R-:W-:Y:S05]  /*0630*/  EXIT ;  /* 0x000000000000794d */ /* 0x000fea0003800000 */
.L_x_2:
[----:B------:R-:W-:-:S00]  /*0640*/  BRA `(.L_x_2) ;  /* 0xfffffffc00fc7947 */ /* 0x000fc0000383ffff */
[----:B------:R-:W-:-:S00]  /*0650*/  NOP ;  /* 0x0000000000007918 */ /* 0x000fc00000000000 */
        /* <DEDUP_REMOVED lines=10> */
.L_x_3:


//--------------------- .nv.shared._Z14matrixMulTiledPfS_S_iii --------------------------
	.section	.nv.shared._Z14matrixMulTiledPfS_S_iii,"aw",@nobits
	.sectionflags	@""
	.align	4
.nv.shared._Z14matrixMulTiledPfS_S_iii:
	.zero		3072


//--------------------- .nv.shared.reserved.0     --------------------------
	.section	.nv.shared.reserved.0,"aw",@nobits
	.weak		__nv_reservedSMEM_offset_0_alias
	.size		__nv_reservedSMEM_offset_0_alias, 0, 64
	.other		__nv_reservedSMEM_offset_0_alias,@"STO_CUDA_RESERVED_SHARED STV_DEFAULT"
__nv_reservedSMEM_offset_0_alias:
	.zero		0
	.zero		64


//--------------------- .nv.constant0._Z14matrixMulTiledPfS_S_iii --------------------------
	.section	.nv.constant0._Z14matrixMulTiledPfS_S_iii,"a",@progbits
	.sectionflags	@""
	.align	4
.nv.constant0._Z14matrixMulTiledPfS_S_iii:
	.zero		932


//--------------------- SYMBOLS --------------------------

	.type		.nv.reservedSmem.offset0,@object
	.size		.nv.reservedSmem.offset0,0x4
	.type		.nv.reservedSmem.cap,@object
	.size		.nv.reservedSmem.cap,0x4
